//
// Generated by NVIDIA NVVM Compiler
//
// Compiler Build ID: CL-36424714
// Cuda compilation tools, release 13.0, V13.0.88
// Based on NVVM 20.0.0
//

.version 9.0
.target sm_100
.address_size 64

	// .globl	_Z3fooPi

.visible .entry _Z3fooPi(
	.param .u64 .ptr .align 1 _Z3fooPi_param_0
)
{
	.reg .b32 	%r<3>;
	.reg .b64 	%rd<5>;

	ld.param.u64 	%rd1, [_Z3fooPi_param_0];
	cvta.to.global.u64 	%rd2, %rd1;
	mov.u32 	%r1, %tid.x;
	mul.wide.u32 	%rd3, %r1, 4;
	add.s64 	%rd4, %rd2, %rd3;
	mov.b32 	%r2, 0;
	st.global.u32 	[%rd4], %r2;
	ret;

}


// ===== COMPILED SASS (sm_100) =====

	.target	sm_100

	.elftype	@"ET_EXEC"


//--------------------- .note.nv.tkinfo           --------------------------
	.section	.note.nv.tkinfo,"",@"SHT_NOTE"
	.sectionflags	@"SHF_NOTE_NV_TKINFO"
	.tkinfo
        /*0018*/ 	.word	0x00000002
        /*0030*/ 	.string	""
        /*0030*/ 	.string	"ptxas"
        /*0030*/ 	.string	"Cuda compilation tools, release 13.0, V13.0.88"
        /*0030*/ 	.string	"Build cuda_13.0.r13.0/compiler.36424714_0"
        /*0030*/ 	.string	"-arch sm_100 -m 64 "



//--------------------- .note.nv.cuinfo           --------------------------
	.section	.note.nv.cuinfo,"",@"SHT_NOTE"
	.sectionflags	@"SHF_NOTE_NV_CUINFO"
        /*0018*/ 	.short	0x0002
        /*001a*/ 	.short	0x0064
        /*001c*/ 	.short	0x0082
	.zero		2


//--------------------- .nv.info                  --------------------------
	.section	.nv.info,"",@"SHT_CUDA_INFO"
	.align	4


	//----- nvinfo : EIATTR_REGCOUNT
	.align		4
        /*0000*/ 	.byte	0x04, 0x2f
        /*0002*/ 	.short	(.L_1 - .L_0)
	.align		4
.L_0:
        /*0004*/ 	.word	index@(_Z3fooPi)
        /*0008*/ 	.word	0x00000008


	//----- nvinfo : EIATTR_FRAME_SIZE
	.align		4
.L_1:
        /*000c*/ 	.byte	0x04, 0x11
        /*000e*/ 	.short	(.L_3 - .L_2)
	.align		4
.L_2:
        /*0010*/ 	.word	index@(_Z3fooPi)
        /*0014*/ 	.word	0x00000000


	//----- nvinfo : EIATTR_MIN_STACK_SIZE
	.align		4
.L_3:
        /*0018*/ 	.byte	0x04, 0x12
        /*001a*/ 	.short	(.L_5 - .L_4)
	.align		4
.L_4:
        /*001c*/ 	.word	index@(_Z3fooPi)
        /*0020*/ 	.word	0x00000000
.L_5:


//--------------------- .nv.compat                --------------------------
	.section	.nv.compat,"",@"SHT_CUDA_COMPAT_INFO"
	.align	4
        /*0000*/ 	.byte	0x02, 0x09, 0x00, 0x00, 0x02, 0x02, 0x01, 0x00, 0x02, 0x05, 0x05, 0x00, 0x03, 0x07, 0x01, 0x01
        /*0010*/ 	.byte	0x02, 0x03, 0x00, 0x00, 0x02, 0x06, 0x01, 0x00, 0x04, 0x0b, 0x08, 0x00, 0x09, 0x00, 0x00, 0x00
        /*0020*/ 	.byte	0x00, 0x00, 0x00, 0x00


//--------------------- .nv.info._Z3fooPi         --------------------------
	.section	.nv.info._Z3fooPi,"",@"SHT_CUDA_INFO"
	.sectionflags	@""
	.align	4


	//----- nvinfo : EIATTR_CUDA_API_VERSION
	.align		4
        /*0000*/ 	.byte	0x04, 0x37
        /*0002*/ 	.short	(.L_7 - .L_6)
.L_6:
        /*0004*/ 	.word	0x00000082


	//----- nvinfo : EIATTR_KPARAM_INFO
	.align		4
.L_7:
        /*0008*/ 	.byte	0x04, 0x17
        /*000a*/ 	.short	(.L_9 - .L_8)
.L_8:
        /*000c*/ 	.word	0x00000000
        /*0010*/ 	.short	0x0000
        /*0012*/ 	.short	0x0000
        /*0014*/ 	.byte	0x00, 0xf5, 0x21, 0x00


	//----- nvinfo : EIATTR_SPARSE_MMA_MASK
	.align		4
.L_9:
        /*0018*/ 	.byte	0x03, 0x50
        /*001a*/ 	.short	0x0000


	//----- nvinfo : EIATTR_MAXREG_COUNT
	.align		4
        /*001c*/ 	.byte	0x03, 0x1b
        /*001e*/ 	.short	0x00ff


	//----- nvinfo : EIATTR_MERCURY_ISA_VERSION
	.align		4
        /*0020*/ 	.byte	0x03, 0x5f
        /*0022*/ 	.short	0x0101


	//----- nvinfo : EIATTR_VRC_CTA_INIT_COUNT
	.align		4
        /*0024*/ 	.byte	0x02, 0x4a
	.zero		1
	.zero		1


	//----- nvinfo : EIATTR_EXIT_INSTR_OFFSETS
	.align		4
        /*0028*/ 	.byte	0x04, 0x1c
        /*002a*/ 	.short	(.L_11 - .L_10)


	//   ....[0]....
.L_10:
        /*002c*/ 	.word	0x00000060


	//----- nvinfo : EIATTR_CBANK_PARAM_SIZE
	.align		4
.L_11:
        /*0030*/ 	.byte	0x03, 0x19
        /*0032*/ 	.short	0x0008


	//----- nvinfo : EIATTR_PARAM_CBANK
	.align		4
        /*0034*/ 	.byte	0x04, 0x0a
        /*0036*/ 	.short	(.L_13 - .L_12)
	.align		4
.L_12:
        /*0038*/ 	.word	index@(.nv.constant0._Z3fooPi)
        /*003c*/ 	.short	0x0380
        /*003e*/ 	.short	0x0008


	//----- nvinfo : EIATTR_SW_WAR
	.align		4
.L_13:
        /*0040*/ 	.byte	0x04, 0x36
        /*0042*/ 	.short	(.L_15 - .L_14)
.L_14:
        /*0044*/ 	.word	0x00000008
.L_15:


//--------------------- .nv.callgraph             --------------------------
	.section	.nv.callgraph,"",@"SHT_CUDA_CALLGRAPH"
	.align	4
	.sectionentsize	8
	.align		4
        /*0000*/ 	.word	0x00000000
	.align		4
        /*0004*/ 	.word	0xffffffff
	.align		4
        /*0008*/ 	.word	0x00000000
	.align		4
        /*000c*/ 	.word	0xfffffffe
	.align		4
        /*0010*/ 	.word	0x00000000
	.align		4
        /*0014*/ 	.word	0xfffffffd
	.align		4
        /*0018*/ 	.word	0x00000000
	.align		4
        /*001c*/ 	.word	0xfffffffc


//--------------------- .text._Z3fooPi            --------------------------
	.section	.text._Z3fooPi,"ax",@progbits
	.align	128
        .global         _Z3fooPi
        .type           _Z3fooPi,@function
        .size           _Z3fooPi,(.L_x_1 - _Z3fooPi)
        .other          _Z3fooPi,@"STO_CUDA_ENTRY STV_DEFAULT"
_Z3fooPi:
.text._Z3fooPi:
[----:B------:R-:W-:Y:S01]  /*0000*/  LDC R1, c[0x0][0x37c] ;  /* 0x0000df00ff017b82 */ /* 0x000fe20000000800 */
[----:B------:R-:W0:Y:S07]  /*0010*/  S2R R5, SR_TID.X ;  /* 0x0000000000057919 */ /* 0x000e2e0000002100 */
[----:B------:R-:W0:Y:S01]  /*0020*/  LDC.64 R2, c[0x0][0x380] ;  /* 0x0000e000ff027b82 */ /* 0x000e220000000a00 */
[----:B------:R-:W1:Y:S01]  /*0030*/  LDCU.64 UR4, c[0x0][0x358] ;  /* 0x00006b00ff0477ac */ /* 0x000e620008000a00 */
[----:B0-----:R-:W-:-:S05]  /*0040*/  IMAD.WIDE.U32 R2, R5, 0x4, R2 ;  /* 0x0000000405027825 */ /* 0x001fca00078e0002 */
[----:B-1----:R-:W-:Y:S01]  /*0050*/  STG.E desc[UR4][R2.64], RZ ;  /* 0x000000ff02007986 */ /* 0x002fe2000c101904 */
[----:B------:R-:W-:Y:S05]  /*0060*/  EXIT ;  /* 0x000000000000794d */ /* 0x000fea0003800000 */
.L_x_0:
[----:B------:R-:W-:-:S00]  /*0070*/  BRA `(.L_x_0) ;  /* 0xfffffffc00fc7947 */ /* 0x000fc0000383ffff */
[----:B------:R-:W-:-:S00]  /*0080*/  NOP ;  /* 0x0000000000007918 */ /* 0x000fc00000000000 */
[----:B------:R-:W-:-:S00]  /*0090*/  NOP ;  /* 0x0000000000007918 */ /* 0x000fc00000000000 */
[----:B------:R-:W-:-:S00]  /*00a0*/  NOP ;  /* 0x0000000000007918 */ /* 0x000fc00000000000 */
[----:B------:R-:W-:-:S00]  /*00b0*/  NOP ;  /* 0x0000000000007918 */ /* 0x000fc00000000000 */
[----:B------:R-:W-:-:S00]  /*00c0*/  NOP ;  /* 0x0000000000007918 */ /* 0x000fc00000000000 */
[----:B------:R-:W-:-:S00]  /*00d0*/  NOP ;  /* 0x0000000000007918 */ /* 0x000fc00000000000 */
[----:B------:R-:W-:-:S00]  /*00e0*/  NOP ;  /* 0x0000000000007918 */ /* 0x000fc00000000000 */
[----:B------:R-:W-:-:S00]  /*00f0*/  NOP ;  /* 0x0000000000007918 */ /* 0x000fc00000000000 */
.L_x_1:


//--------------------- .nv.shared.reserved.0     --------------------------
	.section	.nv.shared.reserved.0,"aw",@nobits
	.weak		__nv_reservedSMEM_offset_0_alias
	.size		__nv_reservedSMEM_offset_0_alias, 0, 64
	.other		__nv_reservedSMEM_offset_0_alias,@"STO_CUDA_RESERVED_SHARED STV_DEFAULT"
__nv_reservedSMEM_offset_0_alias:
	.zero		0
	.zero		64


//--------------------- .nv.constant0._Z3fooPi    --------------------------
	.section	.nv.constant0._Z3fooPi,"a",@progbits
	.sectionflags	@""
	.align	4
.nv.constant0._Z3fooPi:
	.zero		904


//--------------------- SYMBOLS --------------------------

	.type		.nv.reservedSmem.offset0,@object
	.size		.nv.reservedSmem.offset0,0x4
